	.headerflags	@"EF_CUDA_TEXMODE_UNIFIED EF_CUDA_64BIT_ADDRESS EF_CUDA_ACCELERATORS EF_CUDA_SM90 EF_CUDA_VIRTUAL_SM(EF_CUDA_SM90)"
	.elftype	@"ET_EXEC"


//--------------------- .nv.info                  --------------------------
	.section	.nv.info,"",@"SHT_CUDA_INFO"
	.align	4


	//----- nvinfo : EIATTR_REGCOUNT
	.align		4
        /*0000*/ 	.byte	0x04, 0x2f
        /*0002*/ 	.short	(.L_3 - .L_2)
	.align		4
.L_2:
        /*0004*/ 	.word	index@(triton_poi_fused__native_batch_norm_legit_no_training_2)
        /*0008*/ 	.word	0x00000012


	//----- nvinfo : EIATTR_MIN_STACK_SIZE
	.align		4
.L_3:
        /*000c*/ 	.byte	0x04, 0x12
        /*000e*/ 	.short	(.L_5 - .L_4)
	.align		4
.L_4:
        /*0010*/ 	.word	index@(triton_poi_fused__native_batch_norm_legit_no_training_2)
        /*0014*/ 	.word	0x00000000


	//----- nvinfo : EIATTR_FRAME_SIZE
	.align		4
.L_5:
        /*0018*/ 	.byte	0x04, 0x11
        /*001a*/ 	.short	(.L_7 - .L_6)
	.align		4
.L_6:
        /*001c*/ 	.word	index@(triton_poi_fused__native_batch_norm_legit_no_training_2)
        /*0020*/ 	.word	0x00000000


	//----- nvinfo : EIATTR_MIN_STACK_SIZE
	.align		4
.L_7:
        /*0024*/ 	.byte	0x04, 0x12
        /*0026*/ 	.short	(.L_9 - .L_8)
	.align		4
.L_8:
        /*0028*/ 	.word	index@(triton_poi_fused__native_batch_norm_legit_no_training_2)
        /*002c*/ 	.word	0x00000000
.L_9:


//--------------------- .nv.info.triton_poi_fused__native_batch_norm_legit_no_training_2 --------------------------
	.section	.nv.info.triton_poi_fused__native_batch_norm_legit_no_training_2,"",@"SHT_CUDA_INFO"
	.sectionflags	@""
	.align	4


	//----- nvinfo : EIATTR_CUDA_API_VERSION
	.align		4
        /*0000*/ 	.byte	0x04, 0x37
        /*0002*/ 	.short	(.L_11 - .L_10)
.L_10:
        /*0004*/ 	.word	0x0000007c


	//----- nvinfo : EIATTR_KPARAM_INFO
	.align		4
.L_11:
        /*0008*/ 	.byte	0x04, 0x17
        /*000a*/ 	.short	(.L_13 - .L_12)
.L_12:
        /*000c*/ 	.word	0x00000000
        /*0010*/ 	.short	0x0006
        /*0012*/ 	.short	0x0030
        /*0014*/ 	.byte	0x00, 0xf0, 0x11, 0x00


	//----- nvinfo : EIATTR_KPARAM_INFO
	.align		4
.L_13:
        /*0018*/ 	.byte	0x04, 0x17
        /*001a*/ 	.short	(.L_15 - .L_14)
.L_14:
        /*001c*/ 	.word	0x00000000
        /*0020*/ 	.short	0x0005
        /*0022*/ 	.short	0x0028
        /*0024*/ 	.byte	0x00, 0xf4, 0x21, 0x00


	//----- nvinfo : EIATTR_KPARAM_INFO
	.align		4
.L_15:
        /*0028*/ 	.byte	0x04, 0x17
        /*002a*/ 	.short	(.L_17 - .L_16)
.L_16:
        /*002c*/ 	.word	0x00000000
        /*0030*/ 	.short	0x0004
        /*0032*/ 	.short	0x0020
        /*0034*/ 	.byte	0x00, 0xf4, 0x21, 0x00


	//----- nvinfo : EIATTR_KPARAM_INFO
	.align		4
.L_17:
        /*0038*/ 	.byte	0x04, 0x17
        /*003a*/ 	.short	(.L_19 - .L_18)
.L_18:
        /*003c*/ 	.word	0x00000000
        /*0040*/ 	.short	0x0003
        /*0042*/ 	.short	0x0018
        /*0044*/ 	.byte	0x00, 0xf4, 0x21, 0x00


	//----- nvinfo : EIATTR_KPARAM_INFO
	.align		4
.L_19:
        /*0048*/ 	.byte	0x04, 0x17
        /*004a*/ 	.short	(.L_21 - .L_20)
.L_20:
        /*004c*/ 	.word	0x00000000
        /*0050*/ 	.short	0x0002
        /*0052*/ 	.short	0x0010
        /*0054*/ 	.byte	0x00, 0xf4, 0x21, 0x00


	//----- nvinfo : EIATTR_KPARAM_INFO
	.align		4
.L_21:
        /*0058*/ 	.byte	0x04, 0x17
        /*005a*/ 	.short	(.L_23 - .L_22)
.L_22:
        /*005c*/ 	.word	0x00000000
        /*0060*/ 	.short	0x0001
        /*0062*/ 	.short	0x0008
        /*0064*/ 	.byte	0x00, 0xf4, 0x21, 0x00


	//----- nvinfo : EIATTR_KPARAM_INFO
	.align		4
.L_23:
        /*0068*/ 	.byte	0x04, 0x17
        /*006a*/ 	.short	(.L_25 - .L_24)
.L_24:
        /*006c*/ 	.word	0x00000000
        /*0070*/ 	.short	0x0000
        /*0072*/ 	.short	0x0000
        /*0074*/ 	.byte	0x00, 0xf4, 0x21, 0x00


	//----- nvinfo : EIATTR_SPARSE_MMA_MASK
	.align		4
.L_25:
        /*0078*/ 	.byte	0x03, 0x50
        /*007a*/ 	.short	0x0000


	//----- nvinfo : EIATTR_MAXREG_COUNT
	.align		4
        /*007c*/ 	.byte	0x03, 0x1b
        /*007e*/ 	.short	0x00ff


	//----- nvinfo : EIATTR_EXIT_INSTR_OFFSETS
	.align		4
        /*0080*/ 	.byte	0x04, 0x1c
        /*0082*/ 	.short	(.L_27 - .L_26)


	//   ....[0]....
.L_26:
        /*0084*/ 	.word	0x00000300


	//   ....[1]....
        /*0088*/ 	.word	0x00000320


	//----- nvinfo : EIATTR_REQNTID
	.align		4
.L_27:
        /*008c*/ 	.byte	0x04, 0x10
        /*008e*/ 	.short	(.L_29 - .L_28)
.L_28:
        /*0090*/ 	.word	0x00000080
        /*0094*/ 	.word	0x00000001
        /*0098*/ 	.word	0x00000001


	//----- nvinfo : EIATTR_CBANK_PARAM_SIZE
	.align		4
.L_29:
        /*009c*/ 	.byte	0x03, 0x19
        /*009e*/ 	.short	0x0034


	//----- nvinfo : EIATTR_PARAM_CBANK
	.align		4
        /*00a0*/ 	.byte	0x04, 0x0a
        /*00a2*/ 	.short	(.L_31 - .L_30)
	.align		4
.L_30:
        /*00a4*/ 	.word	index@(.nv.constant0.triton_poi_fused__native_batch_norm_legit_no_training_2)
        /*00a8*/ 	.short	0x0210
        /*00aa*/ 	.short	0x0034


	//----- nvinfo : EIATTR_SW_WAR
	.align		4
.L_31:
        /*00ac*/ 	.byte	0x04, 0x36
        /*00ae*/ 	.short	(.L_33 - .L_32)
.L_32:
        /*00b0*/ 	.word	0x00000008
.L_33:


//--------------------- .nv.callgraph             --------------------------
	.section	.nv.callgraph,"",@"SHT_CUDA_CALLGRAPH"
	.align	4
	.sectionentsize	8
	.align		4
        /*0000*/ 	.word	0x00000000
	.align		4
        /*0004*/ 	.word	0xffffffff
	.align		4
        /*0008*/ 	.word	0x00000000
	.align		4
        /*000c*/ 	.word	0xfffffffe
	.align		4
        /*0010*/ 	.word	0x00000000
	.align		4
        /*0014*/ 	.word	0xfffffffd
	.align		4
        /*0018*/ 	.word	0x00000000
	.align		4
        /*001c*/ 	.word	0xfffffffc


//--------------------- .nv.constant4             --------------------------
	.section	.nv.constant4,"a",@progbits
	.align	8
	.align		8
.nv.constant4:
        /*0000*/ 	.dword	_$_str
	.align		8
        /*0008*/ 	.dword	_$_str_$_2


//--------------------- .text.triton_poi_fused__native_batch_norm_legit_no_training_2 --------------------------
	.section	.text.triton_poi_fused__native_batch_norm_legit_no_training_2,"ax",@progbits
	.align	128
        .global         triton_poi_fused__native_batch_norm_legit_no_training_2
        .type           triton_poi_fused__native_batch_norm_legit_no_training_2,@function
        .size           triton_poi_fused__native_batch_norm_legit_no_training_2,(.L_x_1 - triton_poi_fused__native_batch_norm_legit_no_training_2)
        .other          triton_poi_fused__native_batch_norm_legit_no_training_2,@"STO_CUDA_ENTRY STV_DEFAULT"
triton_poi_fused__native_batch_norm_legit_no_training_2:
.text.triton_poi_fused__native_batch_norm_legit_no_training_2:
[----:B------:R-:W0:Y:S01]  /*0000*/  LDC R1, c[0x0][0x28] ;  /* 0x00000a00ff017b82 */ /* 0x000e220000000800 */
[----:B------:R-:W1:Y:S07]  /*0010*/  S2R R0, SR_TID.X ;  /* 0x0000000000007919 */ /* 0x000e6e0000002100 */
[----:B------:R-:W2:Y:S01]  /*0020*/  LDC.64 R8, c[0x0][0x220] ;  /* 0x00008800ff087b82 */ /* 0x000ea20000000a00 */
[----:B------:R-:W-:Y:S01]  /*0030*/  HFMA2.MMA R14, -RZ, RZ, 0, 0 ;  /* 0x00000000ff0e7435 */ /* 0x000fe200000001ff */
[----:B------:R-:W-:Y:S01]  /*0040*/  ULDC.64 UR4, c[0x0][0x208] ;  /* 0x0000820000047ab9 */ /* 0x000fe20000000a00 */
[----:B------:R-:W3:Y:S05]  /*0050*/  S2R R3, SR_CTAID.X ;  /* 0x0000000000037919 */ /* 0x000eea0000002500 */
[----:B------:R-:W4:Y:S08]  /*0060*/  LDC.64 R4, c[0x0][0x210] ;  /* 0x00008400ff047b82 */ /* 0x000f300000000a00 */
[----:B------:R-:W5:Y:S08]  /*0070*/  LDC.64 R6, c[0x0][0x218] ;  /* 0x00008600ff067b82 */ /* 0x000f700000000a00 */
[----:B------:R-:W5:Y:S01]  /*0080*/  LDC.64 R10, c[0x0][0x228] ;  /* 0x00008a00ff0a7b82 */ /* 0x000f620000000a00 */
[----:B-1----:R-:W-:-:S07]  /*0090*/  LOP3.LUT R0, R0, 0x7f, RZ, 0xc0, !PT ;  /* 0x0000007f00007812 */ /* 0x002fce00078ec0ff */
[----:B------:R-:W1:Y:S01]  /*00a0*/  LDC.64 R12, c[0x0][0x230] ;  /* 0x00008c00ff0c7b82 */ /* 0x000e620000000a00 */
[----:B---3--:R-:W-:Y:S02]  /*00b0*/  SHF.R.S32.HI R2, RZ, 0x18, R3 ;  /* 0x00000018ff027819 */ /* 0x008fe40000011403 */
[----:B------:R-:W-:Y:S02]  /*00c0*/  LEA R0, R3, R0, 0x7 ;  /* 0x0000000003007211 */ /* 0x000fe400078e38ff */
[----:B------:R-:W-:Y:S02]  /*00d0*/  SGXT R3, R2, 0x1 ;  /* 0x000000010203781a */ /* 0x000fe40000000200 */
[----:B------:R-:W-:Y:S02]  /*00e0*/  ISETP.GE.AND P2, PT, R0, 0x100, PT ;  /* 0x000001000000780c */ /* 0x000fe40003f46270 */
[----:B------:R-:W-:-:S04]  /*00f0*/  LEA.HI R3, R3, R0, RZ, 0x4 ;  /* 0x0000000003037211 */ /* 0x000fc800078f20ff */
[----:B------:R-:W-:-:S04]  /*0100*/  SHF.R.S32.HI R3, RZ, 0x4, R3 ;  /* 0x00000004ff037819 */ /* 0x000fc80000011403 */
[----:B------:R-:W-:-:S04]  /*0110*/  LEA.HI R2, R3, R3, RZ, 0x2 ;  /* 0x0000000303027211 */ /* 0x000fc800078f10ff */
[----:B------:R-:W-:-:S04]  /*0120*/  LOP3.LUT R2, R2, 0xfffffffc, RZ, 0xc0, !PT ;  /* 0xfffffffc02027812 */ /* 0x000fc800078ec0ff */
[----:B------:R-:W-:-:S05]  /*0130*/  IADD3 R15, R3, -R2, RZ ;  /* 0x80000002030f7210 */ /* 0x000fca0007ffe0ff */
[----:B--2---:R-:W-:-:S05]  /*0140*/  IMAD.WIDE R8, R15, 0x4, R8 ;  /* 0x000000040f087825 */ /* 0x004fca00078e0208 */
[----:B------:R2:W3:Y:S01]  /*0150*/  @!P2 LDG.E.EL R14, desc[UR4][R8.64] ;  /* 0x00000004080ea981 */ /* 0x0004e2000c2e1900 */
[----:B------:R-:W-:Y:S01]  /*0160*/  CS2R R2, SRZ ;  /* 0x0000000000027805 */ /* 0x000fe2000001ff00 */
[----:B----4-:R-:W-:-:S04]  /*0170*/  IMAD.WIDE R4, R0, 0x4, R4 ;  /* 0x0000000400047825 */ /* 0x010fc800078e0204 */
[C---:B-----5:R-:W-:Y:S01]  /*0180*/  IMAD.WIDE R6, R15.reuse, 0x4, R6 ;  /* 0x000000040f067825 */ /* 0x060fe200078e0206 */
[----:B------:R4:W5:Y:S03]  /*0190*/  @!P2 LDG.E R2, desc[UR4][R4.64] ;  /* 0x000000040402a981 */ /* 0x000966000c1e1900 */
[C---:B0-2---:R-:W-:Y:S01]  /*01a0*/  IMAD.WIDE R8, R15.reuse, 0x4, R10 ;  /* 0x000000040f087825 */ /* 0x045fe200078e020a */
[----:B------:R0:W5:Y:S03]  /*01b0*/  @!P2 LDG.E.EL R3, desc[UR4][R6.64] ;  /* 0x000000040603a981 */ /* 0x000166000c2e1900 */
[----:B-1----:R-:W-:Y:S01]  /*01c0*/  IMAD.WIDE R10, R15, 0x4, R12 ;  /* 0x000000040f0a7825 */ /* 0x002fe200078e020c */
[----:B------:R-:W-:Y:S01]  /*01d0*/  CS2R R12, SRZ ;  /* 0x00000000000c7805 */ /* 0x000fe2000001ff00 */
[----:B----4-:R-:W1:Y:S05]  /*01e0*/  LDC.64 R4, c[0x0][0x238] ;  /* 0x00008e00ff047b82 */ /* 0x010e6a0000000a00 */
[----:B------:R-:W2:Y:S04]  /*01f0*/  @!P2 LDG.E.EL R12, desc[UR4][R8.64] ;  /* 0x00000004080ca981 */ /* 0x000ea8000c2e1900 */
[----:B------:R-:W2:Y:S01]  /*0200*/  @!P2 LDG.E.EL R13, desc[UR4][R10.64] ;  /* 0x000000040a0da981 */ /* 0x000ea2000c2e1900 */
[----:B0-----:R-:W-:Y:S01]  /*0210*/  MOV R6, 0x3e800000 ;  /* 0x3e80000000067802 */ /* 0x001fe20000000f00 */
[----:B---3--:R-:W-:-:S04]  /*0220*/  FADD R14, R14, 9.9999997473787516356e-06 ;  /* 0x3727c5ac0e0e7421 */ /* 0x008fc80000000000 */
[----:B------:R-:W0:Y:S01]  /*0230*/  MUFU.SQRT R15, R14 ;  /* 0x0000000e000f7308 */ /* 0x000e220000002000 */
[----:B-----5:R-:W-:Y:S01]  /*0240*/  FADD R2, -R3, R2 ;  /* 0x0000000203027221 */ /* 0x020fe20000000100 */
[C---:B0-----:R-:W-:Y:S02]  /*0250*/  FSETP.GT.AND P0, PT, R15.reuse, 8.50705917302346158658e+37, PT ;  /* 0x7e8000000f00780b */ /* 0x041fe40003f04000 */
[----:B------:R-:W-:Y:S02]  /*0260*/  FSETP.GEU.AND P1, PT, R15, 1.175494350822287508e-38, PT ;  /* 0x008000000f00780b */ /* 0x000fe40003f2e000 */
[----:B------:R-:W-:-:S09]  /*0270*/  FSEL R6, R6, 1, P0 ;  /* 0x3f80000006067808 */ /* 0x000fd20000000000 */
[----:B------:R-:W-:Y:S02]  /*0280*/  @P0 FMUL R15, R15, 0.25 ;  /* 0x3e8000000f0f0820 */ /* 0x000fe40000400000 */
[----:B------:R-:W-:Y:S02]  /*0290*/  @!P1 FMUL R6, R6, 16777216 ;  /* 0x4b80000006069820 */ /* 0x000fe40000400000 */
[----:B------:R-:W-:-:S06]  /*02a0*/  @!P1 FMUL R15, R15, 16777216 ;  /* 0x4b8000000f0f9820 */ /* 0x000fcc0000400000 */
[----:B------:R-:W0:Y:S02]  /*02b0*/  MUFU.RCP R15, R15 ;  /* 0x0000000f000f7308 */ /* 0x000e240000001000 */
[----:B0-----:R-:W-:-:S04]  /*02c0*/  FMUL R3, R15, R6 ;  /* 0x000000060f037220 */ /* 0x001fc80000400000 */
[----:B------:R-:W-:Y:S01]  /*02d0*/  FMUL R6, R2, R3 ;  /* 0x0000000302067220 */ /* 0x000fe20000400000 */
[----:B-1----:R-:W-:-:S04]  /*02e0*/  IMAD.WIDE R2, R0, 0x4, R4 ;  /* 0x0000000400027825 */ /* 0x002fc800078e0204 */
[----:B--2---:R-:W-:Y:S01]  /*02f0*/  FFMA R13, R6, R12, R13 ;  /* 0x0000000c060d7223 */ /* 0x004fe2000000000d */
[----:B------:R-:W-:Y:S06]  /*0300*/  @P2 EXIT ;  /* 0x000000000000294d */ /* 0x000fec0003800000 */
[----:B------:R-:W-:Y:S01]  /*0310*/  STG.E desc[UR4][R2.64], R13 ;  /* 0x0000000d02007986 */ /* 0x000fe2000c101904 */
[----:B------:R-:W-:Y:S05]  /*0320*/  EXIT ;  /* 0x000000000000794d */ /* 0x000fea0003800000 */
.L_x_0:
[----:B------:R-:W-:-:S00]  /*0330*/  BRA `(.L_x_0) ;  /* 0xfffffffc00fc7947 */ /* 0x000fc0000383ffff */
[----:B------:R-:W-:-:S00]  /*0340*/  NOP ;  /* 0x0000000000007918 */ /* 0x000fc00000000000 */
        /* <DEDUP_REMOVED lines=11> */
.L_x_1:


//--------------------- .nv.global.init           --------------------------
	.section	.nv.global.init,"aw",@progbits
.nv.global.init:
	.type		_$_str,@object
	.size		_$_str,(_$_str_$_2 - _$_str)
_$_str:
        /*0000*/ 	.byte	0x5f, 0x5f, 0x43, 0x55, 0x44, 0x41, 0x5f, 0x46, 0x54, 0x5a, 0x00
	.type		_$_str_$_2,@object
	.size		_$_str_$_2,(.L_1 - _$_str_$_2)
_$_str_$_2:
        /*000b*/ 	.byte	0x5f, 0x5f, 0x43, 0x55, 0x44, 0x41, 0x5f, 0x50, 0x52, 0x45, 0x43, 0x5f, 0x53, 0x51, 0x52, 0x54
        /*001b*/ 	.byte	0x00
.L_1:


//--------------------- .nv.constant0.triton_poi_fused__native_batch_norm_legit_no_training_2 --------------------------
	.section	.nv.constant0.triton_poi_fused__native_batch_norm_legit_no_training_2,"a",@progbits
	.sectionflags	@""
	.align	4
.nv.constant0.triton_poi_fused__native_batch_norm_legit_no_training_2:
	.zero		580
